//
// Generated by NVIDIA NVVM Compiler
//
// Compiler Build ID: CL-36424714
// Cuda compilation tools, release 13.0, V13.0.88
// Based on NVVM 20.0.0
//

.version 9.0
.target sm_100
.address_size 64

	// .globl	_Z9my_kernelv
.extern .func  (.param .b32 func_retval0) vprintf
(
	.param .b64 vprintf_param_0,
	.param .b64 vprintf_param_1
)
;
.global .align 1 .b8 $str[23] = {72, 101, 108, 108, 111, 32, 119, 111, 114, 108, 100, 32, 102, 114, 111, 109, 32, 71, 80, 85, 33, 10};

.visible .entry _Z9my_kernelv()
{
	.reg .b32 	%r<3>;
	.reg .b64 	%rd<3>;

	mov.u64 	%rd1, $str;
	cvta.global.u64 	%rd2, %rd1;
	{ // callseq 0, 0
	.param .b64 param0;
	st.param.b64 	[param0], %rd2;
	.param .b64 param1;
	st.param.b64 	[param1], 0;
	.param .b32 retval0;
	call.uni (retval0), 
	vprintf, 
	(
	param0, 
	param1
	);
	ld.param.b32 	%r1, [retval0];
	} // callseq 0
	ret;

}


// ===== COMPILED SASS (sm_100) =====

	.target	sm_100

	.elftype	@"ET_EXEC"


//--------------------- .note.nv.tkinfo           --------------------------
	.section	.note.nv.tkinfo,"",@"SHT_NOTE"
	.sectionflags	@"SHF_NOTE_NV_TKINFO"
	.tkinfo
        /*0018*/ 	.word	0x00000002
        /*0030*/ 	.string	""
        /*0030*/ 	.string	"ptxas"
        /*0030*/ 	.string	"Cuda compilation tools, release 13.0, V13.0.88"
        /*0030*/ 	.string	"Build cuda_13.0.r13.0/compiler.36424714_0"
        /*0030*/ 	.string	"-arch sm_100 -m 64 "



//--------------------- .note.nv.cuinfo           --------------------------
	.section	.note.nv.cuinfo,"",@"SHT_NOTE"
	.sectionflags	@"SHF_NOTE_NV_CUINFO"
        /*0018*/ 	.short	0x0002
        /*001a*/ 	.short	0x0064
        /*001c*/ 	.short	0x0082
	.zero		2


//--------------------- .nv.info                  --------------------------
	.section	.nv.info,"",@"SHT_CUDA_INFO"
	.align	4


	//----- nvinfo : EIATTR_REGCOUNT
	.align		4
        /*0000*/ 	.byte	0x04, 0x2f
        /*0002*/ 	.short	(.L_2 - .L_1)
	.align		4
.L_1:
        /*0004*/ 	.word	index@(_Z9my_kernelv)
        /*0008*/ 	.word	0x00000018


	//----- nvinfo : EIATTR_FRAME_SIZE
	.align		4
.L_2:
        /*000c*/ 	.byte	0x04, 0x11
        /*000e*/ 	.short	(.L_4 - .L_3)
	.align		4
.L_3:
        /*0010*/ 	.word	index@(_Z9my_kernelv)
        /*0014*/ 	.word	0x00000000


	//----- nvinfo : EIATTR_MIN_STACK_SIZE
	.align		4
.L_4:
        /*0018*/ 	.byte	0x04, 0x12
        /*001a*/ 	.short	(.L_6 - .L_5)
	.align		4
.L_5:
        /*001c*/ 	.word	index@(_Z9my_kernelv)
        /*0020*/ 	.word	0x00000000
.L_6:


//--------------------- .nv.compat                --------------------------
	.section	.nv.compat,"",@"SHT_CUDA_COMPAT_INFO"
	.align	4
        /*0000*/ 	.byte	0x02, 0x09, 0x00, 0x00, 0x02, 0x02, 0x01, 0x00, 0x02, 0x05, 0x05, 0x00, 0x03, 0x07, 0x01, 0x01
        /*0010*/ 	.byte	0x02, 0x03, 0x00, 0x00, 0x02, 0x06, 0x01, 0x00, 0x04, 0x0b, 0x08, 0x00, 0x09, 0x00, 0x00, 0x00
        /*0020*/ 	.byte	0x00, 0x00, 0x00, 0x00


//--------------------- .nv.info._Z9my_kernelv    --------------------------
	.section	.nv.info._Z9my_kernelv,"",@"SHT_CUDA_INFO"
	.sectionflags	@""
	.align	4


	//----- nvinfo : EIATTR_CUDA_API_VERSION
	.align		4
        /*0000*/ 	.byte	0x04, 0x37
        /*0002*/ 	.short	(.L_8 - .L_7)
.L_7:
        /*0004*/ 	.word	0x00000082


	//----- nvinfo : EIATTR_SPARSE_MMA_MASK
	.align		4
.L_8:
        /*0008*/ 	.byte	0x03, 0x50
        /*000a*/ 	.short	0x0000


	//----- nvinfo : EIATTR_MAXREG_COUNT
	.align		4
        /*000c*/ 	.byte	0x03, 0x1b
        /*000e*/ 	.short	0x00ff


	//----- nvinfo : EIATTR_EXTERNS
	.align		4
        /*0010*/ 	.byte	0x04, 0x0f
        /*0012*/ 	.short	(.L_10 - .L_9)


	//   ....[0]....
	.align		4
.L_9:
        /*0014*/ 	.word	index@(vprintf)


	//----- nvinfo : EIATTR_MERCURY_ISA_VERSION
	.align		4
.L_10:
        /*0018*/ 	.byte	0x03, 0x5f
        /*001a*/ 	.short	0x0101


	//----- nvinfo : EIATTR_VRC_CTA_INIT_COUNT
	.align		4
        /*001c*/ 	.byte	0x02, 0x4a
	.zero		1
	.zero		1


	//----- nvinfo : EIATTR_SYSCALL_OFFSETS
	.align		4
        /*0020*/ 	.byte	0x04, 0x46
        /*0022*/ 	.short	(.L_12 - .L_11)


	//   ....[0]....
.L_11:
        /*0024*/ 	.word	0x00000080


	//----- nvinfo : EIATTR_EXIT_INSTR_OFFSETS
	.align		4
.L_12:
        /*0028*/ 	.byte	0x04, 0x1c
        /*002a*/ 	.short	(.L_14 - .L_13)


	//   ....[0]....
.L_13:
        /*002c*/ 	.word	0x00000090


	//----- nvinfo : EIATTR_SW_WAR
	.align		4
.L_14:
        /*0030*/ 	.byte	0x04, 0x36
        /*0032*/ 	.short	(.L_16 - .L_15)
.L_15:
        /*0034*/ 	.word	0x00000008
.L_16:


//--------------------- .nv.callgraph             --------------------------
	.section	.nv.callgraph,"",@"SHT_CUDA_CALLGRAPH"
	.align	4
	.sectionentsize	8
	.align		4
        /*0000*/ 	.word	0x00000000
	.align		4
        /*0004*/ 	.word	0xffffffff
	.align		4
        /*0008*/ 	.word	index@(_Z9my_kernelv)
	.align		4
        /*000c*/ 	.word	index@(vprintf)
	.align		4
        /*0010*/ 	.word	0x00000000
	.align		4
        /*0014*/ 	.word	0xfffffffe
	.align		4
        /*0018*/ 	.word	0x00000000
	.align		4
        /*001c*/ 	.word	0xfffffffd
	.align		4
        /*0020*/ 	.word	0x00000000
	.align		4
        /*0024*/ 	.word	0xfffffffc


//--------------------- .nv.constant4             --------------------------
	.section	.nv.constant4,"a",@progbits
	.align	8
	.align		8
.nv.constant4:
        /*0000*/ 	.dword	vprintf
	.align		8
        /*0008*/ 	.dword	$str


//--------------------- .text._Z9my_kernelv       --------------------------
	.section	.text._Z9my_kernelv,"ax",@progbits
	.align	128
        .global         _Z9my_kernelv
        .type           _Z9my_kernelv,@function
        .size           _Z9my_kernelv,(.L_x_2 - _Z9my_kernelv)
        .other          _Z9my_kernelv,@"STO_CUDA_ENTRY STV_DEFAULT"
_Z9my_kernelv:
.text._Z9my_kernelv:
[----:B------:R-:W0:Y:S01]  /*0000*/  LDC R1, c[0x0][0x37c] ;  /* 0x0000df00ff017b82 */ /* 0x000e220000000800 */
[----:B------:R-:W-:Y:S01]  /*0010*/  MOV R0, 0x0 ;  /* 0x0000000000007802 */ /* 0x000fe20000000f00 */
[----:B------:R-:W1:Y:S01]  /*0020*/  LDCU.64 UR4, c[0x4][0x8] ;  /* 0x01000100ff0477ac */ /* 0x000e620008000a00 */
[----:B------:R-:W-:-:S05]  /*0030*/  CS2R R6, SRZ ;  /* 0x0000000000067805 */ /* 0x000fca000001ff00 */
[----:B------:R2:W3:Y:S01]  /*0040*/  LDC.64 R2, c[0x4][R0] ;  /* 0x0100000000027b82 */ /* 0x0004e20000000a00 */
[----:B-1----:R-:W-:Y:S02]  /*0050*/  IMAD.U32 R4, RZ, RZ, UR4 ;  /* 0x00000004ff047e24 */ /* 0x002fe4000f8e00ff */
[----:B--2---:R-:W-:-:S07]  /*0060*/  IMAD.U32 R5, RZ, RZ, UR5 ;  /* 0x00000005ff057e24 */ /* 0x004fce000f8e00ff */
[----:B------:R-:W-:-:S07]  /*0070*/  LEPC R20, `(.L_x_0) ;  /* 0x000000001014794e */ /* 0x000fce0000000000 */
[----:B0--3--:R-:W-:Y:S05]  /*0080*/  CALL.ABS.NOINC R2 ;  /* 0x0000000002007343 */ /* 0x009fea0003c00000 */
.L_x_0:
[----:B------:R-:W-:Y:S05]  /*0090*/  EXIT ;  /* 0x000000000000794d */ /* 0x000fea0003800000 */
.L_x_1:
[----:B------:R-:W-:-:S00]  /*00a0*/  BRA `(.L_x_1) ;  /* 0xfffffffc00fc7947 */ /* 0x000fc0000383ffff */
[----:B------:R-:W-:-:S00]  /*00b0*/  NOP ;  /* 0x0000000000007918 */ /* 0x000fc00000000000 */
        /* <DEDUP_REMOVED lines=12> */
.L_x_2:


//--------------------- .nv.global.init           --------------------------
	.section	.nv.global.init,"aw",@progbits
.nv.global.init:
	.type		$str,@object
	.size		$str,(.L_0 - $str)
$str:
        /*0000*/ 	.byte	0x48, 0x65, 0x6c, 0x6c, 0x6f, 0x20, 0x77, 0x6f, 0x72, 0x6c, 0x64, 0x20, 0x66, 0x72, 0x6f, 0x6d
        /*0010*/ 	.byte	0x20, 0x47, 0x50, 0x55, 0x21, 0x0a, 0x00
.L_0:


//--------------------- .nv.shared.reserved.0     --------------------------
	.section	.nv.shared.reserved.0,"aw",@nobits
	.weak		__nv_reservedSMEM_offset_0_alias
	.size		__nv_reservedSMEM_offset_0_alias, 0, 64
	.other		__nv_reservedSMEM_offset_0_alias,@"STO_CUDA_RESERVED_SHARED STV_DEFAULT"
__nv_reservedSMEM_offset_0_alias:
	.zero		0
	.zero		64


//--------------------- .nv.constant0._Z9my_kernelv --------------------------
	.section	.nv.constant0._Z9my_kernelv,"a",@progbits
	.sectionflags	@""
	.align	4
.nv.constant0._Z9my_kernelv:
	.zero		896


//--------------------- SYMBOLS --------------------------

	.type		.nv.reservedSmem.offset0,@object
	.size		.nv.reservedSmem.offset0,0x4
	.type		vprintf,@function
